	.headerflags	@"EF_CUDA_TEXMODE_UNIFIED EF_CUDA_64BIT_ADDRESS EF_CUDA_ACCELERATORS EF_CUDA_SM90 EF_CUDA_VIRTUAL_SM(EF_CUDA_SM90)"
	.elftype	@"ET_EXEC"


//--------------------- .nv.info                  --------------------------
	.section	.nv.info,"",@"SHT_CUDA_INFO"
	.align	4


	//----- nvinfo : EIATTR_REGCOUNT
	.align		4
        /*0000*/ 	.byte	0x04, 0x2f
        /*0002*/ 	.short	(.L_3 - .L_2)
	.align		4
.L_2:
        /*0004*/ 	.word	index@(triton_poi_fused__native_batch_norm_legit_no_training_19)
        /*0008*/ 	.word	0x00000010


	//----- nvinfo : EIATTR_MIN_STACK_SIZE
	.align		4
.L_3:
        /*000c*/ 	.byte	0x04, 0x12
        /*000e*/ 	.short	(.L_5 - .L_4)
	.align		4
.L_4:
        /*0010*/ 	.word	index@(triton_poi_fused__native_batch_norm_legit_no_training_19)
        /*0014*/ 	.word	0x00000000


	//----- nvinfo : EIATTR_FRAME_SIZE
	.align		4
.L_5:
        /*0018*/ 	.byte	0x04, 0x11
        /*001a*/ 	.short	(.L_7 - .L_6)
	.align		4
.L_6:
        /*001c*/ 	.word	index@(triton_poi_fused__native_batch_norm_legit_no_training_19)
        /*0020*/ 	.word	0x00000000


	//----- nvinfo : EIATTR_MIN_STACK_SIZE
	.align		4
.L_7:
        /*0024*/ 	.byte	0x04, 0x12
        /*0026*/ 	.short	(.L_9 - .L_8)
	.align		4
.L_8:
        /*0028*/ 	.word	index@(triton_poi_fused__native_batch_norm_legit_no_training_19)
        /*002c*/ 	.word	0x00000000
.L_9:


//--------------------- .nv.info.triton_poi_fused__native_batch_norm_legit_no_training_19 --------------------------
	.section	.nv.info.triton_poi_fused__native_batch_norm_legit_no_training_19,"",@"SHT_CUDA_INFO"
	.sectionflags	@""
	.align	4


	//----- nvinfo : EIATTR_CUDA_API_VERSION
	.align		4
        /*0000*/ 	.byte	0x04, 0x37
        /*0002*/ 	.short	(.L_11 - .L_10)
.L_10:
        /*0004*/ 	.word	0x0000007c


	//----- nvinfo : EIATTR_KPARAM_INFO
	.align		4
.L_11:
        /*0008*/ 	.byte	0x04, 0x17
        /*000a*/ 	.short	(.L_13 - .L_12)
.L_12:
        /*000c*/ 	.word	0x00000000
        /*0010*/ 	.short	0x0006
        /*0012*/ 	.short	0x0030
        /*0014*/ 	.byte	0x00, 0xf0, 0x11, 0x00


	//----- nvinfo : EIATTR_KPARAM_INFO
	.align		4
.L_13:
        /*0018*/ 	.byte	0x04, 0x17
        /*001a*/ 	.short	(.L_15 - .L_14)
.L_14:
        /*001c*/ 	.word	0x00000000
        /*0020*/ 	.short	0x0005
        /*0022*/ 	.short	0x0028
        /*0024*/ 	.byte	0x00, 0xf4, 0x21, 0x00


	//----- nvinfo : EIATTR_KPARAM_INFO
	.align		4
.L_15:
        /*0028*/ 	.byte	0x04, 0x17
        /*002a*/ 	.short	(.L_17 - .L_16)
.L_16:
        /*002c*/ 	.word	0x00000000
        /*0030*/ 	.short	0x0004
        /*0032*/ 	.short	0x0020
        /*0034*/ 	.byte	0x00, 0xf4, 0x21, 0x00


	//----- nvinfo : EIATTR_KPARAM_INFO
	.align		4
.L_17:
        /*0038*/ 	.byte	0x04, 0x17
        /*003a*/ 	.short	(.L_19 - .L_18)
.L_18:
        /*003c*/ 	.word	0x00000000
        /*0040*/ 	.short	0x0003
        /*0042*/ 	.short	0x0018
        /*0044*/ 	.byte	0x00, 0xf4, 0x21, 0x00


	//----- nvinfo : EIATTR_KPARAM_INFO
	.align		4
.L_19:
        /*0048*/ 	.byte	0x04, 0x17
        /*004a*/ 	.short	(.L_21 - .L_20)
.L_20:
        /*004c*/ 	.word	0x00000000
        /*0050*/ 	.short	0x0002
        /*0052*/ 	.short	0x0010
        /*0054*/ 	.byte	0x00, 0xf4, 0x21, 0x00


	//----- nvinfo : EIATTR_KPARAM_INFO
	.align		4
.L_21:
        /*0058*/ 	.byte	0x04, 0x17
        /*005a*/ 	.short	(.L_23 - .L_22)
.L_22:
        /*005c*/ 	.word	0x00000000
        /*0060*/ 	.short	0x0001
        /*0062*/ 	.short	0x0008
        /*0064*/ 	.byte	0x00, 0xf4, 0x21, 0x00


	//----- nvinfo : EIATTR_KPARAM_INFO
	.align		4
.L_23:
        /*0068*/ 	.byte	0x04, 0x17
        /*006a*/ 	.short	(.L_25 - .L_24)
.L_24:
        /*006c*/ 	.word	0x00000000
        /*0070*/ 	.short	0x0000
        /*0072*/ 	.short	0x0000
        /*0074*/ 	.byte	0x00, 0xf4, 0x21, 0x00


	//----- nvinfo : EIATTR_SPARSE_MMA_MASK
	.align		4
.L_25:
        /*0078*/ 	.byte	0x03, 0x50
        /*007a*/ 	.short	0x0000


	//----- nvinfo : EIATTR_MAXREG_COUNT
	.align		4
        /*007c*/ 	.byte	0x03, 0x1b
        /*007e*/ 	.short	0x00ff


	//----- nvinfo : EIATTR_EXIT_INSTR_OFFSETS
	.align		4
        /*0080*/ 	.byte	0x04, 0x1c
        /*0082*/ 	.short	(.L_27 - .L_26)


	//   ....[0]....
.L_26:
        /*0084*/ 	.word	0x000002b0


	//----- nvinfo : EIATTR_REQNTID
	.align		4
.L_27:
        /*0088*/ 	.byte	0x04, 0x10
        /*008a*/ 	.short	(.L_29 - .L_28)
.L_28:
        /*008c*/ 	.word	0x00000080
        /*0090*/ 	.word	0x00000001
        /*0094*/ 	.word	0x00000001


	//----- nvinfo : EIATTR_CBANK_PARAM_SIZE
	.align		4
.L_29:
        /*0098*/ 	.byte	0x03, 0x19
        /*009a*/ 	.short	0x0034


	//----- nvinfo : EIATTR_PARAM_CBANK
	.align		4
        /*009c*/ 	.byte	0x04, 0x0a
        /*009e*/ 	.short	(.L_31 - .L_30)
	.align		4
.L_30:
        /*00a0*/ 	.word	index@(.nv.constant0.triton_poi_fused__native_batch_norm_legit_no_training_19)
        /*00a4*/ 	.short	0x0210
        /*00a6*/ 	.short	0x0034


	//----- nvinfo : EIATTR_SW_WAR
	.align		4
.L_31:
        /*00a8*/ 	.byte	0x04, 0x36
        /*00aa*/ 	.short	(.L_33 - .L_32)
.L_32:
        /*00ac*/ 	.word	0x00000008
.L_33:


//--------------------- .nv.callgraph             --------------------------
	.section	.nv.callgraph,"",@"SHT_CUDA_CALLGRAPH"
	.align	4
	.sectionentsize	8
	.align		4
        /*0000*/ 	.word	0x00000000
	.align		4
        /*0004*/ 	.word	0xffffffff
	.align		4
        /*0008*/ 	.word	0x00000000
	.align		4
        /*000c*/ 	.word	0xfffffffe
	.align		4
        /*0010*/ 	.word	0x00000000
	.align		4
        /*0014*/ 	.word	0xfffffffd
	.align		4
        /*0018*/ 	.word	0x00000000
	.align		4
        /*001c*/ 	.word	0xfffffffc


//--------------------- .nv.constant4             --------------------------
	.section	.nv.constant4,"a",@progbits
	.align	8
	.align		8
.nv.constant4:
        /*0000*/ 	.dword	_$_str
	.align		8
        /*0008*/ 	.dword	_$_str_$_2


//--------------------- .text.triton_poi_fused__native_batch_norm_legit_no_training_19 --------------------------
	.section	.text.triton_poi_fused__native_batch_norm_legit_no_training_19,"ax",@progbits
	.align	128
        .global         triton_poi_fused__native_batch_norm_legit_no_training_19
        .type           triton_poi_fused__native_batch_norm_legit_no_training_19,@function
        .size           triton_poi_fused__native_batch_norm_legit_no_training_19,(.L_x_1 - triton_poi_fused__native_batch_norm_legit_no_training_19)
        .other          triton_poi_fused__native_batch_norm_legit_no_training_19,@"STO_CUDA_ENTRY STV_DEFAULT"
triton_poi_fused__native_batch_norm_legit_no_training_19:
.text.triton_poi_fused__native_batch_norm_legit_no_training_19:
[----:B------:R-:W-:Y:S01]  /*0000*/  LDC R1, c[0x0][0x28] ;  /* 0x00000a00ff017b82 */ /* 0x000fe20000000800 */
[----:B------:R-:W1:Y:S07]  /*0010*/  S2R R0, SR_TID.X ;  /* 0x0000000000007919 */ /* 0x000e6e0000002100 */
[----:B------:R-:W2:Y:S01]  /*0020*/  LDC.64 R6, c[0x0][0x220] ;  /* 0x00008800ff067b82 */ /* 0x000ea20000000a00 */
[----:B------:R-:W-:Y:S01]  /*0030*/  ULDC.64 UR4, c[0x0][0x208] ;  /* 0x0000820000047ab9 */ /* 0x000fe20000000a00 */
[----:B------:R-:W3:Y:S06]  /*0040*/  S2R R3, SR_CTAID.X ;  /* 0x0000000000037919 */ /* 0x000eec0000002500 */
[----:B------:R-:W4:Y:S08]  /*0050*/  LDC.64 R4, c[0x0][0x218] ;  /* 0x00008600ff047b82 */ /* 0x000f300000000a00 */
[----:B------:R-:W5:Y:S08]  /*0060*/  LDC.64 R8, c[0x0][0x228] ;  /* 0x00008a00ff087b82 */ /* 0x000f700000000a00 */
[----:B------:R-:W5:Y:S01]  /*0070*/  LDC.64 R10, c[0x0][0x230] ;  /* 0x00008c00ff0a7b82 */ /* 0x000f620000000a00 */
[----:B-1----:R-:W-:-:S02]  /*0080*/  LOP3.LUT R0, R0, 0x7f, RZ, 0xc0, !PT ;  /* 0x0000007f00007812 */ /* 0x002fc400078ec0ff */
[----:B---3--:R-:W-:Y:S02]  /*0090*/  SHF.R.S32.HI R2, RZ, 0x18, R3 ;  /* 0x00000018ff027819 */ /* 0x008fe40000011403 */
[----:B------:R-:W-:Y:S02]  /*00a0*/  LEA R0, R3, R0, 0x7 ;  /* 0x0000000003007211 */ /* 0x000fe400078e38ff */
[----:B------:R-:W-:-:S04]  /*00b0*/  SGXT R3, R2, 0x1 ;  /* 0x000000010203781a */ /* 0x000fc80000000200 */
[----:B------:R-:W-:-:S04]  /*00c0*/  LEA.HI R3, R3, R0, RZ, 0x6 ;  /* 0x0000000003037211 */ /* 0x000fc800078f30ff */
[----:B------:R-:W-:-:S04]  /*00d0*/  LOP3.LUT R3, R3, 0xffffffc0, RZ, 0xc0, !PT ;  /* 0xffffffc003037812 */ /* 0x000fc800078ec0ff */
[----:B------:R-:W-:Y:S02]  /*00e0*/  IADD3 R13, R0, -R3, RZ ;  /* 0x80000003000d7210 */ /* 0x000fe40007ffe0ff */
[----:B------:R-:W1:Y:S03]  /*00f0*/  LDC.64 R2, c[0x0][0x210] ;  /* 0x00008400ff027b82 */ /* 0x000e660000000a00 */
[----:B--2---:R-:W-:-:S06]  /*0100*/  IMAD.WIDE R6, R13, 0x4, R6 ;  /* 0x000000040d067825 */ /* 0x004fcc00078e0206 */
[----:B------:R-:W2:Y:S01]  /*0110*/  LDG.E.EL R6, desc[UR4][R6.64] ;  /* 0x0000000406067981 */ /* 0x000ea2000c2e1900 */
[----:B----4-:R-:W-:-:S04]  /*0120*/  IMAD.WIDE R4, R13, 0x4, R4 ;  /* 0x000000040d047825 */ /* 0x010fc800078e0204 */
[C---:B-----5:R-:W-:Y:S02]  /*0130*/  IMAD.WIDE R8, R13.reuse, 0x4, R8 ;  /* 0x000000040d087825 */ /* 0x060fe400078e0208 */
[----:B------:R3:W4:Y:S02]  /*0140*/  LDG.E.EL R5, desc[UR4][R4.64] ;  /* 0x0000000404057981 */ /* 0x000724000c2e1900 */
[----:B0-----:R-:W-:Y:S02]  /*0150*/  IMAD.WIDE R10, R13, 0x4, R10 ;  /* 0x000000040d0a7825 */ /* 0x001fe400078e020a */
[----:B------:R-:W5:Y:S02]  /*0160*/  LDG.E.EL R8, desc[UR4][R8.64] ;  /* 0x0000000408087981 */ /* 0x000f64000c2e1900 */
[C---:B-1----:R-:W-:Y:S02]  /*0170*/  IMAD.WIDE R2, R0.reuse, 0x4, R2 ;  /* 0x0000000400027825 */ /* 0x042fe400078e0202 */
[----:B------:R-:W5:Y:S04]  /*0180*/  LDG.E.EL R11, desc[UR4][R10.64] ;  /* 0x000000040a0b7981 */ /* 0x000f68000c2e1900 */
[----:B------:R0:W4:Y:S01]  /*0190*/  LDG.E R12, desc[UR4][R2.64] ;  /* 0x00000004020c7981 */ /* 0x000122000c1e1900 */
[----:B---3--:R-:W-:Y:S01]  /*01a0*/  HFMA2.MMA R4, -RZ, RZ, 1.625, 0 ;  /* 0x3e800000ff047435 */ /* 0x008fe200000001ff */
[----:B0-----:R-:W0:Y:S02]  /*01b0*/  LDC.64 R2, c[0x0][0x238] ;  /* 0x00008e00ff027b82 */ /* 0x001e240000000a00 */
[----:B0-----:R-:W-:-:S04]  /*01c0*/  IMAD.WIDE R2, R0, 0x4, R2 ;  /* 0x0000000400027825 */ /* 0x001fc800078e0202 */
[----:B--2---:R-:W-:-:S04]  /*01d0*/  FADD R6, R6, 9.9999997473787516356e-06 ;  /* 0x3727c5ac06067421 */ /* 0x004fc80000000000 */
[----:B------:R-:W0:Y:S02]  /*01e0*/  MUFU.SQRT R7, R6 ;  /* 0x0000000600077308 */ /* 0x000e240000002000 */
[C---:B0-----:R-:W-:Y:S02]  /*01f0*/  FSETP.GT.AND P0, PT, R7.reuse, 8.50705917302346158658e+37, PT ;  /* 0x7e8000000700780b */ /* 0x041fe40003f04000 */
[----:B------:R-:W-:-:S11]  /*0200*/  FSETP.GEU.AND P1, PT, R7, 1.175494350822287508e-38, PT ;  /* 0x008000000700780b */ /* 0x000fd60003f2e000 */
[----:B------:R-:W-:-:S04]  /*0210*/  @P0 FMUL R7, R7, 0.25 ;  /* 0x3e80000007070820 */ /* 0x000fc80000400000 */
[----:B------:R-:W-:-:S06]  /*0220*/  @!P1 FMUL R7, R7, 16777216 ;  /* 0x4b80000007079820 */ /* 0x000fcc0000400000 */
[----:B------:R-:W0:Y:S01]  /*0230*/  MUFU.RCP R7, R7 ;  /* 0x0000000700077308 */ /* 0x000e220000001000 */
[----:B------:R-:W-:Y:S01]  /*0240*/  FSEL R4, R4, 1, P0 ;  /* 0x3f80000004047808 */ /* 0x000fe20000000000 */
[----:B----4-:R-:W-:-:S04]  /*0250*/  FADD R5, R12, -R5 ;  /* 0x800000050c057221 */ /* 0x010fc80000000000 */
[----:B------:R-:W-:-:S04]  /*0260*/  @!P1 FMUL R4, R4, 16777216 ;  /* 0x4b80000004049820 */ /* 0x000fc80000400000 */
[----:B0-----:R-:W-:-:S04]  /*0270*/  FMUL R4, R7, R4 ;  /* 0x0000000407047220 */ /* 0x001fc80000400000 */
[----:B------:R-:W-:-:S04]  /*0280*/  FMUL R4, R5, R4 ;  /* 0x0000000405047220 */ /* 0x000fc80000400000 */
[----:B-----5:R-:W-:-:S05]  /*0290*/  FFMA R11, R8, R4, R11 ;  /* 0x00000004080b7223 */ /* 0x020fca000000000b */
[----:B------:R-:W-:Y:S01]  /*02a0*/  STG.E desc[UR4][R2.64], R11 ;  /* 0x0000000b02007986 */ /* 0x000fe2000c101904 */
[----:B------:R-:W-:Y:S05]  /*02b0*/  EXIT ;  /* 0x000000000000794d */ /* 0x000fea0003800000 */
.L_x_0:
[----:B------:R-:W-:-:S00]  /*02c0*/  BRA `(.L_x_0) ;  /* 0xfffffffc00fc7947 */ /* 0x000fc0000383ffff */
[----:B------:R-:W-:-:S00]  /*02d0*/  NOP ;  /* 0x0000000000007918 */ /* 0x000fc00000000000 */
        /* <DEDUP_REMOVED lines=10> */
.L_x_1:


//--------------------- .nv.global.init           --------------------------
	.section	.nv.global.init,"aw",@progbits
.nv.global.init:
	.type		_$_str,@object
	.size		_$_str,(_$_str_$_2 - _$_str)
_$_str:
        /*0000*/ 	.byte	0x5f, 0x5f, 0x43, 0x55, 0x44, 0x41, 0x5f, 0x46, 0x54, 0x5a, 0x00
	.type		_$_str_$_2,@object
	.size		_$_str_$_2,(.L_1 - _$_str_$_2)
_$_str_$_2:
        /*000b*/ 	.byte	0x5f, 0x5f, 0x43, 0x55, 0x44, 0x41, 0x5f, 0x50, 0x52, 0x45, 0x43, 0x5f, 0x53, 0x51, 0x52, 0x54
        /*001b*/ 	.byte	0x00
.L_1:


//--------------------- .nv.constant0.triton_poi_fused__native_batch_norm_legit_no_training_19 --------------------------
	.section	.nv.constant0.triton_poi_fused__native_batch_norm_legit_no_training_19,"a",@progbits
	.sectionflags	@""
	.align	4
.nv.constant0.triton_poi_fused__native_batch_norm_legit_no_training_19:
	.zero		580
